	.headerflags	@"EF_CUDA_TEXMODE_UNIFIED EF_CUDA_64BIT_ADDRESS EF_CUDA_ACCELERATORS EF_CUDA_SM90 EF_CUDA_VIRTUAL_SM(EF_CUDA_SM90)"
	.elftype	@"ET_EXEC"


//--------------------- .nv.info                  --------------------------
	.section	.nv.info,"",@"SHT_CUDA_INFO"
	.align	4


	//----- nvinfo : EIATTR_REGCOUNT
	.align		4
        /*0000*/ 	.byte	0x04, 0x2f
        /*0002*/ 	.short	(.L_3 - .L_2)
	.align		4
.L_2:
        /*0004*/ 	.word	index@(triton_poi_fused__native_batch_norm_legit_no_training__prelu_kernel_add_37)
        /*0008*/ 	.word	0x0000001e


	//----- nvinfo : EIATTR_MIN_STACK_SIZE
	.align		4
.L_3:
        /*000c*/ 	.byte	0x04, 0x12
        /*000e*/ 	.short	(.L_5 - .L_4)
	.align		4
.L_4:
        /*0010*/ 	.word	index@(triton_poi_fused__native_batch_norm_legit_no_training__prelu_kernel_add_37)
        /*0014*/ 	.word	0x00000000


	//----- nvinfo : EIATTR_FRAME_SIZE
	.align		4
.L_5:
        /*0018*/ 	.byte	0x04, 0x11
        /*001a*/ 	.short	(.L_7 - .L_6)
	.align		4
.L_6:
        /*001c*/ 	.word	index@(triton_poi_fused__native_batch_norm_legit_no_training__prelu_kernel_add_37)
        /*0020*/ 	.word	0x00000000


	//----- nvinfo : EIATTR_MIN_STACK_SIZE
	.align		4
.L_7:
        /*0024*/ 	.byte	0x04, 0x12
        /*0026*/ 	.short	(.L_9 - .L_8)
	.align		4
.L_8:
        /*0028*/ 	.word	index@(triton_poi_fused__native_batch_norm_legit_no_training__prelu_kernel_add_37)
        /*002c*/ 	.word	0x00000000
.L_9:


//--------------------- .nv.info.triton_poi_fused__native_batch_norm_legit_no_training__prelu_kernel_add_37 --------------------------
	.section	.nv.info.triton_poi_fused__native_batch_norm_legit_no_training__prelu_kernel_add_37,"",@"SHT_CUDA_INFO"
	.sectionflags	@""
	.align	4


	//----- nvinfo : EIATTR_CUDA_API_VERSION
	.align		4
        /*0000*/ 	.byte	0x04, 0x37
        /*0002*/ 	.short	(.L_11 - .L_10)
.L_10:
        /*0004*/ 	.word	0x0000007c


	//----- nvinfo : EIATTR_KPARAM_INFO
	.align		4
.L_11:
        /*0008*/ 	.byte	0x04, 0x17
        /*000a*/ 	.short	(.L_13 - .L_12)
.L_12:
        /*000c*/ 	.word	0x00000000
        /*0010*/ 	.short	0x000f
        /*0012*/ 	.short	0x0078
        /*0014*/ 	.byte	0x00, 0xf0, 0x11, 0x00


	//----- nvinfo : EIATTR_KPARAM_INFO
	.align		4
.L_13:
        /*0018*/ 	.byte	0x04, 0x17
        /*001a*/ 	.short	(.L_15 - .L_14)
.L_14:
        /*001c*/ 	.word	0x00000000
        /*0020*/ 	.short	0x000e
        /*0022*/ 	.short	0x0070
        /*0024*/ 	.byte	0x00, 0xf4, 0x21, 0x00


	//----- nvinfo : EIATTR_KPARAM_INFO
	.align		4
.L_15:
        /*0028*/ 	.byte	0x04, 0x17
        /*002a*/ 	.short	(.L_17 - .L_16)
.L_16:
        /*002c*/ 	.word	0x00000000
        /*0030*/ 	.short	0x000d
        /*0032*/ 	.short	0x0068
        /*0034*/ 	.byte	0x00, 0xf4, 0x21, 0x00


	//----- nvinfo : EIATTR_KPARAM_INFO
	.align		4
.L_17:
        /*0038*/ 	.byte	0x04, 0x17
        /*003a*/ 	.short	(.L_19 - .L_18)
.L_18:
        /*003c*/ 	.word	0x00000000
        /*0040*/ 	.short	0x000c
        /*0042*/ 	.short	0x0060
        /*0044*/ 	.byte	0x00, 0xf4, 0x21, 0x00


	//----- nvinfo : EIATTR_KPARAM_INFO
	.align		4
.L_19:
        /*0048*/ 	.byte	0x04, 0x17
        /*004a*/ 	.short	(.L_21 - .L_20)
.L_20:
        /*004c*/ 	.word	0x00000000
        /*0050*/ 	.short	0x000b
        /*0052*/ 	.short	0x0058
        /*0054*/ 	.byte	0x00, 0xf4, 0x21, 0x00


	//----- nvinfo : EIATTR_KPARAM_INFO
	.align		4
.L_21:
        /*0058*/ 	.byte	0x04, 0x17
        /*005a*/ 	.short	(.L_23 - .L_22)
.L_22:
        /*005c*/ 	.word	0x00000000
        /*0060*/ 	.short	0x000a
        /*0062*/ 	.short	0x0050
        /*0064*/ 	.byte	0x00, 0xf4, 0x21, 0x00


	//----- nvinfo : EIATTR_KPARAM_INFO
	.align		4
.L_23:
        /*0068*/ 	.byte	0x04, 0x17
        /*006a*/ 	.short	(.L_25 - .L_24)
.L_24:
        /*006c*/ 	.word	0x00000000
        /*0070*/ 	.short	0x0009
        /*0072*/ 	.short	0x0048
        /*0074*/ 	.byte	0x00, 0xf4, 0x21, 0x00


	//----- nvinfo : EIATTR_KPARAM_INFO
	.align		4
.L_25:
        /*0078*/ 	.byte	0x04, 0x17
        /*007a*/ 	.short	(.L_27 - .L_26)
.L_26:
        /*007c*/ 	.word	0x00000000
        /*0080*/ 	.short	0x0008
        /*0082*/ 	.short	0x0040
        /*0084*/ 	.byte	0x00, 0xf4, 0x21, 0x00


	//----- nvinfo : EIATTR_KPARAM_INFO
	.align		4
.L_27:
        /*0088*/ 	.byte	0x04, 0x17
        /*008a*/ 	.short	(.L_29 - .L_28)
.L_28:
        /*008c*/ 	.word	0x00000000
        /*0090*/ 	.short	0x0007
        /*0092*/ 	.short	0x0038
        /*0094*/ 	.byte	0x00, 0xf4, 0x21, 0x00


	//----- nvinfo : EIATTR_KPARAM_INFO
	.align		4
.L_29:
        /*0098*/ 	.byte	0x04, 0x17
        /*009a*/ 	.short	(.L_31 - .L_30)
.L_30:
        /*009c*/ 	.word	0x00000000
        /*00a0*/ 	.short	0x0006
        /*00a2*/ 	.short	0x0030
        /*00a4*/ 	.byte	0x00, 0xf4, 0x21, 0x00


	//----- nvinfo : EIATTR_KPARAM_INFO
	.align		4
.L_31:
        /*00a8*/ 	.byte	0x04, 0x17
        /*00aa*/ 	.short	(.L_33 - .L_32)
.L_32:
        /*00ac*/ 	.word	0x00000000
        /*00b0*/ 	.short	0x0005
        /*00b2*/ 	.short	0x0028
        /*00b4*/ 	.byte	0x00, 0xf4, 0x21, 0x00


	//----- nvinfo : EIATTR_KPARAM_INFO
	.align		4
.L_33:
        /*00b8*/ 	.byte	0x04, 0x17
        /*00ba*/ 	.short	(.L_35 - .L_34)
.L_34:
        /*00bc*/ 	.word	0x00000000
        /*00c0*/ 	.short	0x0004
        /*00c2*/ 	.short	0x0020
        /*00c4*/ 	.byte	0x00, 0xf4, 0x21, 0x00


	//----- nvinfo : EIATTR_KPARAM_INFO
	.align		4
.L_35:
        /*00c8*/ 	.byte	0x04, 0x17
        /*00ca*/ 	.short	(.L_37 - .L_36)
.L_36:
        /*00cc*/ 	.word	0x00000000
        /*00d0*/ 	.short	0x0003
        /*00d2*/ 	.short	0x0018
        /*00d4*/ 	.byte	0x00, 0xf4, 0x21, 0x00


	//----- nvinfo : EIATTR_KPARAM_INFO
	.align		4
.L_37:
        /*00d8*/ 	.byte	0x04, 0x17
        /*00da*/ 	.short	(.L_39 - .L_38)
.L_38:
        /*00dc*/ 	.word	0x00000000
        /*00e0*/ 	.short	0x0002
        /*00e2*/ 	.short	0x0010
        /*00e4*/ 	.byte	0x00, 0xf4, 0x21, 0x00


	//----- nvinfo : EIATTR_KPARAM_INFO
	.align		4
.L_39:
        /*00e8*/ 	.byte	0x04, 0x17
        /*00ea*/ 	.short	(.L_41 - .L_40)
.L_40:
        /*00ec*/ 	.word	0x00000000
        /*00f0*/ 	.short	0x0001
        /*00f2*/ 	.short	0x0008
        /*00f4*/ 	.byte	0x00, 0xf4, 0x21, 0x00


	//----- nvinfo : EIATTR_KPARAM_INFO
	.align		4
.L_41:
        /*00f8*/ 	.byte	0x04, 0x17
        /*00fa*/ 	.short	(.L_43 - .L_42)
.L_42:
        /*00fc*/ 	.word	0x00000000
        /*0100*/ 	.short	0x0000
        /*0102*/ 	.short	0x0000
        /*0104*/ 	.byte	0x00, 0xf4, 0x21, 0x00


	//----- nvinfo : EIATTR_SPARSE_MMA_MASK
	.align		4
.L_43:
        /*0108*/ 	.byte	0x03, 0x50
        /*010a*/ 	.short	0x0000


	//----- nvinfo : EIATTR_MAXREG_COUNT
	.align		4
        /*010c*/ 	.byte	0x03, 0x1b
        /*010e*/ 	.short	0x00ff


	//----- nvinfo : EIATTR_EXIT_INSTR_OFFSETS
	.align		4
        /*0110*/ 	.byte	0x04, 0x1c
        /*0112*/ 	.short	(.L_45 - .L_44)


	//   ....[0]....
.L_44:
        /*0114*/ 	.word	0x000006b0


	//----- nvinfo : EIATTR_REQNTID
	.align		4
.L_45:
        /*0118*/ 	.byte	0x04, 0x10
        /*011a*/ 	.short	(.L_47 - .L_46)
.L_46:
        /*011c*/ 	.word	0x00000080
        /*0120*/ 	.word	0x00000001
        /*0124*/ 	.word	0x00000001


	//----- nvinfo : EIATTR_CBANK_PARAM_SIZE
	.align		4
.L_47:
        /*0128*/ 	.byte	0x03, 0x19
        /*012a*/ 	.short	0x007c


	//----- nvinfo : EIATTR_PARAM_CBANK
	.align		4
        /*012c*/ 	.byte	0x04, 0x0a
        /*012e*/ 	.short	(.L_49 - .L_48)
	.align		4
.L_48:
        /*0130*/ 	.word	index@(.nv.constant0.triton_poi_fused__native_batch_norm_legit_no_training__prelu_kernel_add_37)
        /*0134*/ 	.short	0x0210
        /*0136*/ 	.short	0x007c


	//----- nvinfo : EIATTR_SW_WAR
	.align		4
.L_49:
        /*0138*/ 	.byte	0x04, 0x36
        /*013a*/ 	.short	(.L_51 - .L_50)
.L_50:
        /*013c*/ 	.word	0x00000008
.L_51:


//--------------------- .nv.callgraph             --------------------------
	.section	.nv.callgraph,"",@"SHT_CUDA_CALLGRAPH"
	.align	4
	.sectionentsize	8
	.align		4
        /*0000*/ 	.word	0x00000000
	.align		4
        /*0004*/ 	.word	0xffffffff
	.align		4
        /*0008*/ 	.word	0x00000000
	.align		4
        /*000c*/ 	.word	0xfffffffe
	.align		4
        /*0010*/ 	.word	0x00000000
	.align		4
        /*0014*/ 	.word	0xfffffffd
	.align		4
        /*0018*/ 	.word	0x00000000
	.align		4
        /*001c*/ 	.word	0xfffffffc


//--------------------- .nv.constant4             --------------------------
	.section	.nv.constant4,"a",@progbits
	.align	8
	.align		8
.nv.constant4:
        /*0000*/ 	.dword	_$_str
	.align		8
        /*0008*/ 	.dword	_$_str_$_2


//--------------------- .text.triton_poi_fused__native_batch_norm_legit_no_training__prelu_kernel_add_37 --------------------------
	.section	.text.triton_poi_fused__native_batch_norm_legit_no_training__prelu_kernel_add_37,"ax",@progbits
	.align	128
        .global         triton_poi_fused__native_batch_norm_legit_no_training__prelu_kernel_add_37
        .type           triton_poi_fused__native_batch_norm_legit_no_training__prelu_kernel_add_37,@function
        .size           triton_poi_fused__native_batch_norm_legit_no_training__prelu_kernel_add_37,(.L_x_1 - triton_poi_fused__native_batch_norm_legit_no_training__prelu_kernel_add_37)
        .other          triton_poi_fused__native_batch_norm_legit_no_training__prelu_kernel_add_37,@"STO_CUDA_ENTRY STV_DEFAULT"
triton_poi_fused__native_batch_norm_legit_no_training__prelu_kernel_add_37:
.text.triton_poi_fused__native_batch_norm_legit_no_training__prelu_kernel_add_37:
[----:B------:R-:W-:Y:S01]  /*0000*/  LDC R1, c[0x0][0x28] ;  /* 0x00000a00ff017b82 */ /* 0x000fe20000000800 */
[----:B------:R-:W1:Y:S07]  /*0010*/  S2R R0, SR_TID.X ;  /* 0x0000000000007919 */ /* 0x000e6e0000002100 */
[----:B------:R-:W2:Y:S01]  /*0020*/  LDC.64 R24, c[0x0][0x248] ;  /* 0x00009200ff187b82 */ /* 0x000ea20000000a00 */
[----:B------:R-:W-:Y:S01]  /*0030*/  ULDC.64 UR4, c[0x0][0x208] ;  /* 0x0000820000047ab9 */ /* 0x000fe20000000a00 */
[----:B------:R-:W3:Y:S06]  /*0040*/  S2R R21, SR_CTAID.X ;  /* 0x0000000000157919 */ /* 0x000eec0000002500 */
[----:B------:R-:W4:Y:S08]  /*0050*/  LDC.64 R4, c[0x0][0x220] ;  /* 0x00008800ff047b82 */ /* 0x000f300000000a00 */
[----:B------:R-:W5:Y:S08]  /*0060*/  LDC.64 R16, c[0x0][0x218] ;  /* 0x00008600ff107b82 */ /* 0x000f700000000a00 */
[----:B------:R-:W4:Y:S01]  /*0070*/  LDC.64 R18, c[0x0][0x210] ;  /* 0x00008400ff127b82 */ /* 0x000f220000000a00 */
[----:B-1----:R-:W-:-:S07]  /*0080*/  SHF.L.U32 R0, R0, 0x1, RZ ;  /* 0x0000000100007819 */ /* 0x002fce00000006ff */
[----:B------:R-:W1:Y:S01]  /*0090*/  LDC.64 R26, c[0x0][0x240] ;  /* 0x00009000ff1a7b82 */ /* 0x000e620000000a00 */
[----:B---3--:R-:W-:Y:S02]  /*00a0*/  SHF.R.S32.HI R2, RZ, 0x17, R21 ;  /* 0x00000017ff027819 */ /* 0x008fe40000011415 */
[----:B------:R-:W-:Y:S02]  /*00b0*/  LOP3.LUT R0, R0, 0xfe, RZ, 0xc0, !PT ;  /* 0x000000fe00007812 */ /* 0x000fe400078ec0ff */
[----:B------:R-:W-:-:S03]  /*00c0*/  SGXT R2, R2, 0x1 ;  /* 0x000000010202781a */ /* 0x000fc60000000200 */
[----:B------:R-:W3:Y:S01]  /*00d0*/  LDC.64 R14, c[0x0][0x250] ;  /* 0x00009400ff0e7b82 */ /* 0x000ee20000000a00 */
[----:B------:R-:W-:-:S04]  /*00e0*/  LEA R21, R21, R0, 0x8 ;  /* 0x0000000015157211 */ /* 0x000fc800078e40ff */
[----:B------:R-:W-:-:S03]  /*00f0*/  LEA.HI R2, R2, R21, RZ, 0x4 ;  /* 0x0000001502027211 */ /* 0x000fc600078f20ff */
[----:B------:R-:W1:Y:S01]  /*0100*/  LDC.64 R10, c[0x0][0x258] ;  /* 0x00009600ff0a7b82 */ /* 0x000e620000000a00 */
[--C-:B------:R-:W-:Y:S02]  /*0110*/  SHF.R.S32.HI R23, RZ, 0x4, R2.reuse ;  /* 0x00000004ff177819 */ /* 0x100fe40000011402 */
[----:B------:R-:W-:-:S04]  /*0120*/  SHF.R.S32.HI R2, RZ, 0x1f, R2 ;  /* 0x0000001fff027819 */ /* 0x000fc80000011402 */
[----:B------:R-:W-:Y:S01]  /*0130*/  LEA.HI R2, R2, R23, RZ, 0x6 ;  /* 0x0000001702027211 */ /* 0x000fe200078f30ff */
[----:B------:R-:W1:Y:S03]  /*0140*/  LDC.64 R12, c[0x0][0x228] ;  /* 0x00008a00ff0c7b82 */ /* 0x000e660000000a00 */
[----:B------:R-:W-:-:S04]  /*0150*/  LOP3.LUT R2, R2, 0xffffffc0, RZ, 0xc0, !PT ;  /* 0xffffffc002027812 */ /* 0x000fc800078ec0ff */
[----:B------:R-:W-:Y:S01]  /*0160*/  IADD3 R23, R23, -R2, RZ ;  /* 0x8000000217177210 */ /* 0x000fe20007ffe0ff */
[----:B------:R-:W1:Y:S04]  /*0170*/  LDC.64 R6, c[0x0][0x230] ;  /* 0x00008c00ff067b82 */ /* 0x000e680000000a00 */
[----:B--2---:R-:W-:-:S04]  /*0180*/  IMAD.WIDE R24, R23, 0x4, R24 ;  /* 0x0000000417187825 */ /* 0x004fc800078e0218 */
[C---:B----4-:R-:W-:Y:S01]  /*0190*/  IMAD.WIDE R4, R23.reuse, 0x4, R4 ;  /* 0x0000000417047825 */ /* 0x050fe200078e0204 */
[----:B------:R-:W2:Y:S01]  /*01a0*/  LDG.E.EL R0, desc[UR4][R24.64] ;  /* 0x0000000418007981 */ /* 0x000ea2000c2e1900 */
[----:B------:R-:W4:Y:S03]  /*01b0*/  LDC.64 R2, c[0x0][0x238] ;  /* 0x00008e00ff027b82 */ /* 0x000f260000000a00 */
[----:B------:R3:W2:Y:S05]  /*01c0*/  LDG.E.EL R22, desc[UR4][R4.64] ;  /* 0x0000000404167981 */ /* 0x0006aa000c2e1900 */
[----:B------:R-:W1:Y:S08]  /*01d0*/  LDC.64 R8, c[0x0][0x260] ;  /* 0x00009800ff087b82 */ /* 0x000e700000000a00 */
[----:B0--3--:R-:W0:Y:S01]  /*01e0*/  LDC.64 R4, c[0x0][0x268] ;  /* 0x00009a00ff047b82 */ /* 0x009e220000000a00 */
[----:B-----5:R-:W-:-:S04]  /*01f0*/  IMAD.WIDE R16, R23, 0x4, R16 ;  /* 0x0000000417107825 */ /* 0x020fc800078e0210 */
[C---:B------:R-:W-:Y:S02]  /*0200*/  IMAD.WIDE R18, R21.reuse, 0x4, R18 ;  /* 0x0000000415127825 */ /* 0x040fe400078e0212 */
[----:B------:R-:W3:Y:S02]  /*0210*/  LDG.E.EL R16, desc[UR4][R16.64] ;  /* 0x0000000410107981 */ /* 0x000ee4000c2e1900 */
[----:B----4-:R-:W-:Y:S02]  /*0220*/  IMAD.WIDE R2, R21, 0x4, R2 ;  /* 0x0000000415027825 */ /* 0x010fe400078e0202 */
[----:B------:R-:W3:Y:S02]  /*0230*/  LDG.E.64 R18, desc[UR4][R18.64] ;  /* 0x0000000412127981 */ /* 0x000ee4000c1e1b00 */
[C---:B-1----:R-:W-:Y:S02]  /*0240*/  IMAD.WIDE R24, R23.reuse, 0x4, R26 ;  /* 0x0000000417187825 */ /* 0x042fe400078e021a */
[----:B------:R-:W4:Y:S04]  /*0250*/  LDG.E.64 R2, desc[UR4][R2.64] ;  /* 0x0000000402027981 */ /* 0x000f28000c1e1b00 */
[----:B------:R-:W4:Y:S01]  /*0260*/  LDG.E.EL R20, desc[UR4][R24.64] ;  /* 0x0000000418147981 */ /* 0x000f22000c2e1900 */
[----:B------:R-:W-:-:S04]  /*0270*/  IMAD.WIDE R14, R23, 0x4, R14 ;  /* 0x00000004170e7825 */ /* 0x000fc800078e020e */
[C---:B------:R-:W-:Y:S02]  /*0280*/  IMAD.WIDE R10, R23.reuse, 0x4, R10 ;  /* 0x00000004170a7825 */ /* 0x040fe400078e020a */
[----:B------:R-:W5:Y:S02]  /*0290*/  LDG.E.EL R14, desc[UR4][R14.64] ;  /* 0x000000040e0e7981 */ /* 0x000f64000c2e1900 */
[C---:B------:R-:W-:Y:S02]  /*02a0*/  IMAD.WIDE R12, R23.reuse, 0x4, R12 ;  /* 0x00000004170c7825 */ /* 0x040fe400078e020c */
[----:B------:R-:W5:Y:S02]  /*02b0*/  LDG.E.EL R11, desc[UR4][R10.64] ;  /* 0x000000040a0b7981 */ /* 0x000f64000c2e1900 */
[C---:B------:R-:W-:Y:S02]  /*02c0*/  IMAD.WIDE R6, R23.reuse, 0x4, R6 ;  /* 0x0000000417067825 */ /* 0x040fe400078e0206 */
[----:B------:R-:W5:Y:S02]  /*02d0*/  LDG.E.EL R12, desc[UR4][R12.64] ;  /* 0x000000040c0c7981 */ /* 0x000f64000c2e1900 */
[----:B------:R-:W-:-:S02]  /*02e0*/  IMAD.WIDE R8, R23, 0x4, R8 ;  /* 0x0000000417087825 */ /* 0x000fc400078e0208 */
[----:B------:R1:W5:Y:S02]  /*02f0*/  LDG.E.EL R7, desc[UR4][R6.64] ;  /* 0x0000000406077981 */ /* 0x000364000c2e1900 */
[----:B0-----:R-:W-:Y:S02]  /*0300*/  IMAD.WIDE R4, R23, 0x4, R4 ;  /* 0x0000000417047825 */ /* 0x001fe400078e0204 */
[----:B------:R-:W5:Y:S04]  /*0310*/  LDG.E.EL R8, desc[UR4][R8.64] ;  /* 0x0000000408087981 */ /* 0x000f68000c2e1900 */
[----:B------:R0:W5:Y:S01]  /*0320*/  LDG.E.EL R4, desc[UR4][R4.64] ;  /* 0x0000000404047981 */ /* 0x000162000c2e1900 */
[----:B-1----:R-:W-:Y:S01]  /*0330*/  HFMA2.MMA R6, -RZ, RZ, 1.625, 0 ;  /* 0x3e800000ff067435 */ /* 0x002fe200000001ff */
[----:B--2---:R-:W-:Y:S01]  /*0340*/  FADD R23, R0, 9.9999997473787516356e-06 ;  /* 0x3727c5ac00177421 */ /* 0x004fe20000000000 */
[----:B------:R-:W-:-:S03]  /*0350*/  FADD R22, R22, 9.9999997473787516356e-06 ;  /* 0x3727c5ac16167421 */ /* 0x000fc60000000000 */
[----:B------:R-:W1:Y:S08]  /*0360*/  MUFU.SQRT R15, R23 ;  /* 0x00000017000f7308 */ /* 0x000e700000002000 */
[----:B------:R-:W2:Y:S01]  /*0370*/  MUFU.SQRT R17, R22 ;  /* 0x0000001600117308 */ /* 0x000ea20000002000 */
[C---:B-1----:R-:W-:Y:S02]  /*0380*/  FSETP.GT.AND P1, PT, R15.reuse, 8.50705917302346158658e+37, PT ;  /* 0x7e8000000f00780b */ /* 0x042fe40003f24000 */
[----:B------:R-:W-:-:S02]  /*0390*/  FSETP.GEU.AND P3, PT, R15, 1.175494350822287508e-38, PT ;  /* 0x008000000f00780b */ /* 0x000fc40003f6e000 */
[C---:B--2---:R-:W-:Y:S02]  /*03a0*/  FSETP.GT.AND P0, PT, R17.reuse, 8.50705917302346158658e+37, PT ;  /* 0x7e8000001100780b */ /* 0x044fe40003f04000 */
[----:B------:R-:W-:-:S07]  /*03b0*/  FSETP.GEU.AND P2, PT, R17, 1.175494350822287508e-38, PT ;  /* 0x008000001100780b */ /* 0x000fce0003f4e000 */
[----:B------:R-:W-:-:S04]  /*03c0*/  @P1 FMUL R15, R15, 0.25 ;  /* 0x3e8000000f0f1820 */ /* 0x000fc80000400000 */
[----:B------:R-:W-:Y:S01]  /*03d0*/  @!P3 FMUL R15, R15, 16777216 ;  /* 0x4b8000000f0fb820 */ /* 0x000fe20000400000 */
[----:B------:R-:W-:-:S05]  /*03e0*/  @P0 FMUL R17, R17, 0.25 ;  /* 0x3e80000011110820 */ /* 0x000fca0000400000 */
[----:B------:R-:W1:Y:S01]  /*03f0*/  MUFU.RCP R15, R15 ;  /* 0x0000000f000f7308 */ /* 0x000e620000001000 */
[----:B------:R-:W-:Y:S01]  /*0400*/  @!P2 FMUL R17, R17, 16777216 ;  /* 0x4b8000001111a820 */ /* 0x000fe20000400000 */
[----:B0-----:R-:W-:-:S06]  /*0410*/  FSEL R5, R6, 1, P0 ;  /* 0x3f80000006057808 */ /* 0x001fcc0000000000 */
[----:B------:R-:W0:Y:S01]  /*0420*/  MUFU.RCP R0, R17 ;  /* 0x0000001100007308 */ /* 0x000e220000001000 */
[----:B------:R-:W-:Y:S01]  /*0430*/  FSEL R6, R6, 1, P1 ;  /* 0x3f80000006067808 */ /* 0x000fe20000800000 */
[----:B------:R-:W-:-:S04]  /*0440*/  @!P2 FMUL R5, R5, 16777216 ;  /* 0x4b8000000505a820 */ /* 0x000fc80000400000 */
[----:B------:R-:W-:Y:S01]  /*0450*/  @!P3 FMUL R6, R6, 16777216 ;  /* 0x4b8000000606b820 */ /* 0x000fe20000400000 */
[----:B---3--:R-:W-:-:S03]  /*0460*/  FADD R9, R18, -R16 ;  /* 0x8000001012097221 */ /* 0x008fc60000000000 */
[----:B-1----:R-:W-:Y:S01]  /*0470*/  FMUL R6, R15, R6 ;  /* 0x000000060f067220 */ /* 0x002fe20000400000 */
[----:B------:R-:W-:Y:S01]  /*0480*/  FADD R15, R19, -R16 ;  /* 0x80000010130f7221 */ /* 0x000fe20000000000 */
[--C-:B----4-:R-:W-:Y:S01]  /*0490*/  FADD R13, R3, -R20.reuse ;  /* 0x80000014030d7221 */ /* 0x110fe20000000000 */
[----:B------:R-:W1:Y:S01]  /*04a0*/  LDC.64 R18, c[0x0][0x270] ;  /* 0x00009c00ff127b82 */ /* 0x000e620000000a00 */
[----:B0-----:R-:W-:Y:S01]  /*04b0*/  FMUL R0, R0, R5 ;  /* 0x0000000500007220 */ /* 0x001fe20000400000 */
[----:B------:R-:W-:-:S06]  /*04c0*/  FADD R5, R2, -R20 ;  /* 0x8000001402057221 */ /* 0x000fcc0000000000 */
[----:B------:R-:W0:Y:S01]  /*04d0*/  LDC.64 R16, c[0x0][0x278] ;  /* 0x00009e00ff107b82 */ /* 0x000e220000000a00 */
[C---:B------:R-:W-:Y:S01]  /*04e0*/  FMUL R5, R6.reuse, R5 ;  /* 0x0000000506057220 */ /* 0x040fe20000400000 */
[----:B------:R-:W-:Y:S01]  /*04f0*/  FMUL R20, R6, R13 ;  /* 0x0000000d06147220 */ /* 0x000fe20000400000 */
[----:B------:R-:W-:-:S05]  /*0500*/  FMUL R6, R0, R9 ;  /* 0x0000000900067220 */ /* 0x000fca0000400000 */
[----:B------:R-:W2:Y:S01]  /*0510*/  LDC.64 R2, c[0x0][0x280] ;  /* 0x0000a000ff027b82 */ /* 0x000ea20000000a00 */
[----:B------:R-:W-:Y:S01]  /*0520*/  FMUL R0, R0, R15 ;  /* 0x0000000f00007220 */ /* 0x000fe20000400000 */
[----:B-----5:R-:W-:Y:S01]  /*0530*/  FFMA R10, R14, R5, R11 ;  /* 0x000000050e0a7223 */ /* 0x020fe2000000000b */
[----:B------:R-:W-:Y:S01]  /*0540*/  FFMA R6, R12, R6, R7 ;  /* 0x000000060c067223 */ /* 0x000fe20000000007 */
[----:B------:R-:W-:Y:S01]  /*0550*/  FFMA R11, R14, R20, R11 ;  /* 0x000000140e0b7223 */ /* 0x000fe2000000000b */
[----:B------:R-:W-:Y:S01]  /*0560*/  FFMA R7, R12, R0, R7 ;  /* 0x000000000c077223 */ /* 0x000fe20000000007 */
[----:B------:R-:W-:Y:S01]  /*0570*/  FMUL R9, R8, R10 ;  /* 0x0000000a08097220 */ /* 0x000fe20000400000 */
[----:B------:R-:W-:Y:S01]  /*0580*/  FMUL R5, R4, R6 ;  /* 0x0000000604057220 */ /* 0x000fe20000400000 */
[----:B------:R-:W-:Y:S01]  /*0590*/  FSETP.GT.AND P0, PT, R6, RZ, PT ;  /* 0x000000ff0600720b */ /* 0x000fe20003f04000 */
[----:B------:R-:W-:Y:S01]  /*05a0*/  FMUL R8, R8, R11 ;  /* 0x0000000b08087220 */ /* 0x000fe20000400000 */
[----:B------:R-:W-:Y:S01]  /*05b0*/  FMUL R4, R4, R7 ;  /* 0x0000000704047220 */ /* 0x000fe20000400000 */
[----:B------:R-:W-:-:S02]  /*05c0*/  FSETP.GT.AND P1, PT, R10, RZ, PT ;  /* 0x000000ff0a00720b */ /* 0x000fc40003f24000 */
[----:B------:R-:W-:Y:S02]  /*05d0*/  FSETP.GT.AND P3, PT, R11, RZ, PT ;  /* 0x000000ff0b00720b */ /* 0x000fe40003f64000 */
[----:B------:R-:W-:Y:S02]  /*05e0*/  FSETP.GT.AND P2, PT, R7, RZ, PT ;  /* 0x000000ff0700720b */ /* 0x000fe40003f44000 */
[----:B------:R-:W-:Y:S02]  /*05f0*/  FSEL R0, R6, R5, P0 ;  /* 0x0000000506007208 */ /* 0x000fe40000000000 */
[----:B------:R-:W-:Y:S02]  /*0600*/  FSEL R9, R10, R9, P1 ;  /* 0x000000090a097208 */ /* 0x000fe40000800000 */
[----:B------:R-:W-:Y:S02]  /*0610*/  FSEL R8, R11, R8, P3 ;  /* 0x000000080b087208 */ /* 0x000fe40001800000 */
[----:B------:R-:W-:Y:S01]  /*0620*/  FSEL R5, R7, R4, P2 ;  /* 0x0000000407057208 */ /* 0x000fe20001000000 */
[----:B-1----:R-:W-:-:S04]  /*0630*/  IMAD.WIDE R18, R21, 0x4, R18 ;  /* 0x0000000415127825 */ /* 0x002fc800078e0212 */
[----:B------:R-:W-:Y:S01]  /*0640*/  FADD R4, R9, R0 ;  /* 0x0000000009047221 */ /* 0x000fe20000000000 */
[----:B0-----:R-:W-:-:S04]  /*0650*/  IMAD.WIDE R16, R21, 0x4, R16 ;  /* 0x0000000415107825 */ /* 0x001fc800078e0210 */
[----:B------:R-:W-:Y:S01]  /*0660*/  FADD R5, R8, R5 ;  /* 0x0000000508057221 */ /* 0x000fe20000000000 */
[----:B--2---:R-:W-:Y:S01]  /*0670*/  IMAD.WIDE R2, R21, 0x4, R2 ;  /* 0x0000000415027825 */ /* 0x004fe200078e0202 */
[----:B------:R-:W-:Y:S04]  /*0680*/  STG.E.64 desc[UR4][R18.64], R6 ;  /* 0x0000000612007986 */ /* 0x000fe8000c101b04 */
[----:B------:R-:W-:Y:S04]  /*0690*/  STG.E.64 desc[UR4][R16.64], R10 ;  /* 0x0000000a10007986 */ /* 0x000fe8000c101b04 */
[----:B------:R-:W-:Y:S01]  /*06a0*/  STG.E.64 desc[UR4][R2.64], R4 ;  /* 0x0000000402007986 */ /* 0x000fe2000c101b04 */
[----:B------:R-:W-:Y:S05]  /*06b0*/  EXIT ;  /* 0x000000000000794d */ /* 0x000fea0003800000 */
.L_x_0:
[----:B------:R-:W-:-:S00]  /*06c0*/  BRA `(.L_x_0) ;  /* 0xfffffffc00fc7947 */ /* 0x000fc0000383ffff */
[----:B------:R-:W-:-:S00]  /*06d0*/  NOP ;  /* 0x0000000000007918 */ /* 0x000fc00000000000 */
        /* <DEDUP_REMOVED lines=10> */
.L_x_1:


//--------------------- .nv.global.init           --------------------------
	.section	.nv.global.init,"aw",@progbits
.nv.global.init:
	.type		_$_str,@object
	.size		_$_str,(_$_str_$_2 - _$_str)
_$_str:
        /*0000*/ 	.byte	0x5f, 0x5f, 0x43, 0x55, 0x44, 0x41, 0x5f, 0x46, 0x54, 0x5a, 0x00
	.type		_$_str_$_2,@object
	.size		_$_str_$_2,(.L_1 - _$_str_$_2)
_$_str_$_2:
        /*000b*/ 	.byte	0x5f, 0x5f, 0x43, 0x55, 0x44, 0x41, 0x5f, 0x50, 0x52, 0x45, 0x43, 0x5f, 0x53, 0x51, 0x52, 0x54
        /*001b*/ 	.byte	0x00
.L_1:


//--------------------- .nv.constant0.triton_poi_fused__native_batch_norm_legit_no_training__prelu_kernel_add_37 --------------------------
	.section	.nv.constant0.triton_poi_fused__native_batch_norm_legit_no_training__prelu_kernel_add_37,"a",@progbits
	.sectionflags	@""
	.align	4
.nv.constant0.triton_poi_fused__native_batch_norm_legit_no_training__prelu_kernel_add_37:
	.zero		652
